//
// Generated by NVIDIA NVVM Compiler
//
// Compiler Build ID: CL-36424714
// Cuda compilation tools, release 13.0, V13.0.88
// Based on NVVM 20.0.0
//

.version 9.0
.target sm_100
.address_size 64

	// .globl	_Z14vectorMultiplyPiS_S_

.visible .entry _Z14vectorMultiplyPiS_S_(
	.param .u64 .ptr .align 1 _Z14vectorMultiplyPiS_S__param_0,
	.param .u64 .ptr .align 1 _Z14vectorMultiplyPiS_S__param_1,
	.param .u64 .ptr .align 1 _Z14vectorMultiplyPiS_S__param_2
)
{
	.reg .pred 	%p<2>;
	.reg .b32 	%r<8>;
	.reg .b64 	%rd<11>;

	ld.param.u64 	%rd1, [_Z14vectorMultiplyPiS_S__param_0];
	ld.param.u64 	%rd2, [_Z14vectorMultiplyPiS_S__param_1];
	ld.param.u64 	%rd3, [_Z14vectorMultiplyPiS_S__param_2];
	mov.u32 	%r2, %tid.x;
	mov.u32 	%r3, %ctaid.x;
	mov.u32 	%r4, %ntid.x;
	mad.lo.s32 	%r1, %r3, %r4, %r2;
	setp.gt.s32 	%p1, %r1, 7;
	@%p1 bra 	$L__BB0_2;
	cvta.to.global.u64 	%rd4, %rd1;
	cvta.to.global.u64 	%rd5, %rd2;
	cvta.to.global.u64 	%rd6, %rd3;
	mul.wide.s32 	%rd7, %r1, 4;
	add.s64 	%rd8, %rd4, %rd7;
	ld.global.u32 	%r5, [%rd8];
	add.s64 	%rd9, %rd5, %rd7;
	ld.global.u32 	%r6, [%rd9];
	mul.lo.s32 	%r7, %r6, %r5;
	add.s64 	%rd10, %rd6, %rd7;
	st.global.u32 	[%rd10], %r7;
$L__BB0_2:
	ret;

}


// ===== COMPILED SASS (sm_100) =====

	.target	sm_100

	.elftype	@"ET_EXEC"


//--------------------- .note.nv.tkinfo           --------------------------
	.section	.note.nv.tkinfo,"",@"SHT_NOTE"
	.sectionflags	@"SHF_NOTE_NV_TKINFO"
	.tkinfo
        /*0018*/ 	.word	0x00000002
        /*0030*/ 	.string	""
        /*0030*/ 	.string	"ptxas"
        /*0030*/ 	.string	"Cuda compilation tools, release 13.0, V13.0.88"
        /*0030*/ 	.string	"Build cuda_13.0.r13.0/compiler.36424714_0"
        /*0030*/ 	.string	"-arch sm_100 -m 64 "



//--------------------- .note.nv.cuinfo           --------------------------
	.section	.note.nv.cuinfo,"",@"SHT_NOTE"
	.sectionflags	@"SHF_NOTE_NV_CUINFO"
        /*0018*/ 	.short	0x0002
        /*001a*/ 	.short	0x0064
        /*001c*/ 	.short	0x0082
	.zero		2


//--------------------- .nv.info                  --------------------------
	.section	.nv.info,"",@"SHT_CUDA_INFO"
	.align	4


	//----- nvinfo : EIATTR_REGCOUNT
	.align		4
        /*0000*/ 	.byte	0x04, 0x2f
        /*0002*/ 	.short	(.L_1 - .L_0)
	.align		4
.L_0:
        /*0004*/ 	.word	index@(_Z14vectorMultiplyPiS_S_)
        /*0008*/ 	.word	0x0000000c


	//----- nvinfo : EIATTR_FRAME_SIZE
	.align		4
.L_1:
        /*000c*/ 	.byte	0x04, 0x11
        /*000e*/ 	.short	(.L_3 - .L_2)
	.align		4
.L_2:
        /*0010*/ 	.word	index@(_Z14vectorMultiplyPiS_S_)
        /*0014*/ 	.word	0x00000000


	//----- nvinfo : EIATTR_MIN_STACK_SIZE
	.align		4
.L_3:
        /*0018*/ 	.byte	0x04, 0x12
        /*001a*/ 	.short	(.L_5 - .L_4)
	.align		4
.L_4:
        /*001c*/ 	.word	index@(_Z14vectorMultiplyPiS_S_)
        /*0020*/ 	.word	0x00000000
.L_5:


//--------------------- .nv.compat                --------------------------
	.section	.nv.compat,"",@"SHT_CUDA_COMPAT_INFO"
	.align	4
        /*0000*/ 	.byte	0x02, 0x09, 0x00, 0x00, 0x02, 0x02, 0x01, 0x00, 0x02, 0x05, 0x05, 0x00, 0x03, 0x07, 0x01, 0x01
        /*0010*/ 	.byte	0x02, 0x03, 0x00, 0x00, 0x02, 0x06, 0x01, 0x00, 0x04, 0x0b, 0x08, 0x00, 0x09, 0x00, 0x00, 0x00
        /*0020*/ 	.byte	0x00, 0x00, 0x00, 0x00


//--------------------- .nv.info._Z14vectorMultiplyPiS_S_ --------------------------
	.section	.nv.info._Z14vectorMultiplyPiS_S_,"",@"SHT_CUDA_INFO"
	.sectionflags	@""
	.align	4


	//----- nvinfo : EIATTR_CUDA_API_VERSION
	.align		4
        /*0000*/ 	.byte	0x04, 0x37
        /*0002*/ 	.short	(.L_7 - .L_6)
.L_6:
        /*0004*/ 	.word	0x00000082


	//----- nvinfo : EIATTR_KPARAM_INFO
	.align		4
.L_7:
        /*0008*/ 	.byte	0x04, 0x17
        /*000a*/ 	.short	(.L_9 - .L_8)
.L_8:
        /*000c*/ 	.word	0x00000000
        /*0010*/ 	.short	0x0002
        /*0012*/ 	.short	0x0010
        /*0014*/ 	.byte	0x00, 0xf5, 0x21, 0x00


	//----- nvinfo : EIATTR_KPARAM_INFO
	.align		4
.L_9:
        /*0018*/ 	.byte	0x04, 0x17
        /*001a*/ 	.short	(.L_11 - .L_10)
.L_10:
        /*001c*/ 	.word	0x00000000
        /*0020*/ 	.short	0x0001
        /*0022*/ 	.short	0x0008
        /*0024*/ 	.byte	0x00, 0xf5, 0x21, 0x00


	//----- nvinfo : EIATTR_KPARAM_INFO
	.align		4
.L_11:
        /*0028*/ 	.byte	0x04, 0x17
        /*002a*/ 	.short	(.L_13 - .L_12)
.L_12:
        /*002c*/ 	.word	0x00000000
        /*0030*/ 	.short	0x0000
        /*0032*/ 	.short	0x0000
        /*0034*/ 	.byte	0x00, 0xf5, 0x21, 0x00


	//----- nvinfo : EIATTR_SPARSE_MMA_MASK
	.align		4
.L_13:
        /*0038*/ 	.byte	0x03, 0x50
        /*003a*/ 	.short	0x0000


	//----- nvinfo : EIATTR_MAXREG_COUNT
	.align		4
        /*003c*/ 	.byte	0x03, 0x1b
        /*003e*/ 	.short	0x00ff


	//----- nvinfo : EIATTR_MERCURY_ISA_VERSION
	.align		4
        /*0040*/ 	.byte	0x03, 0x5f
        /*0042*/ 	.short	0x0101


	//----- nvinfo : EIATTR_VRC_CTA_INIT_COUNT
	.align		4
        /*0044*/ 	.byte	0x02, 0x4a
	.zero		1
	.zero		1


	//----- nvinfo : EIATTR_EXIT_INSTR_OFFSETS
	.align		4
        /*0048*/ 	.byte	0x04, 0x1c
        /*004a*/ 	.short	(.L_15 - .L_14)


	//   ....[0]....
.L_14:
        /*004c*/ 	.word	0x00000060


	//   ....[1]....
        /*0050*/ 	.word	0x00000120


	//----- nvinfo : EIATTR_CBANK_PARAM_SIZE
	.align		4
.L_15:
        /*0054*/ 	.byte	0x03, 0x19
        /*0056*/ 	.short	0x0018


	//----- nvinfo : EIATTR_PARAM_CBANK
	.align		4
        /*0058*/ 	.byte	0x04, 0x0a
        /*005a*/ 	.short	(.L_17 - .L_16)
	.align		4
.L_16:
        /*005c*/ 	.word	index@(.nv.constant0._Z14vectorMultiplyPiS_S_)
        /*0060*/ 	.short	0x0380
        /*0062*/ 	.short	0x0018


	//----- nvinfo : EIATTR_SW_WAR
	.align		4
.L_17:
        /*0064*/ 	.byte	0x04, 0x36
        /*0066*/ 	.short	(.L_19 - .L_18)
.L_18:
        /*0068*/ 	.word	0x00000008
.L_19:


//--------------------- .nv.callgraph             --------------------------
	.section	.nv.callgraph,"",@"SHT_CUDA_CALLGRAPH"
	.align	4
	.sectionentsize	8
	.align		4
        /*0000*/ 	.word	0x00000000
	.align		4
        /*0004*/ 	.word	0xffffffff
	.align		4
        /*0008*/ 	.word	0x00000000
	.align		4
        /*000c*/ 	.word	0xfffffffe
	.align		4
        /*0010*/ 	.word	0x00000000
	.align		4
        /*0014*/ 	.word	0xfffffffd
	.align		4
        /*0018*/ 	.word	0x00000000
	.align		4
        /*001c*/ 	.word	0xfffffffc


//--------------------- .text._Z14vectorMultiplyPiS_S_ --------------------------
	.section	.text._Z14vectorMultiplyPiS_S_,"ax",@progbits
	.align	128
        .global         _Z14vectorMultiplyPiS_S_
        .type           _Z14vectorMultiplyPiS_S_,@function
        .size           _Z14vectorMultiplyPiS_S_,(.L_x_1 - _Z14vectorMultiplyPiS_S_)
        .other          _Z14vectorMultiplyPiS_S_,@"STO_CUDA_ENTRY STV_DEFAULT"
_Z14vectorMultiplyPiS_S_:
.text._Z14vectorMultiplyPiS_S_:
[----:B------:R-:W-:Y:S01]  /*0000*/  LDC R1, c[0x0][0x37c] ;  /* 0x0000df00ff017b82 */ /* 0x000fe20000000800 */
[----:B------:R-:W0:Y:S07]  /*0010*/  S2R R9, SR_TID.X ;  /* 0x0000000000097919 */ /* 0x000e2e0000002100 */
[----:B------:R-:W0:Y:S08]  /*0020*/  S2UR UR4, SR_CTAID.X ;  /* 0x00000000000479c3 */ /* 0x000e300000002500 */
[----:B------:R-:W0:Y:S02]  /*0030*/  LDC R0, c[0x0][0x360] ;  /* 0x0000d800ff007b82 */ /* 0x000e240000000800 */
[----:B0-----:R-:W-:-:S05]  /*0040*/  IMAD R9, R0, UR4, R9 ;  /* 0x0000000400097c24 */ /* 0x001fca000f8e0209 */
[----:B------:R-:W-:-:S13]  /*0050*/  ISETP.GT.AND P0, PT, R9, 0x7, PT ;  /* 0x000000070900780c */ /* 0x000fda0003f04270 */
[----:B------:R-:W-:Y:S05]  /*0060*/  @P0 EXIT ;  /* 0x000000000000094d */ /* 0x000fea0003800000 */
[----:B------:R-:W0:Y:S01]  /*0070*/  LDC.64 R2, c[0x0][0x380] ;  /* 0x0000e000ff027b82 */ /* 0x000e220000000a00 */
[----:B------:R-:W1:Y:S07]  /*0080*/  LDCU.64 UR4, c[0x0][0x358] ;  /* 0x00006b00ff0477ac */ /* 0x000e6e0008000a00 */
[----:B------:R-:W2:Y:S08]  /*0090*/  LDC.64 R4, c[0x0][0x388] ;  /* 0x0000e200ff047b82 */ /* 0x000eb00000000a00 */
[----:B------:R-:W3:Y:S01]  /*00a0*/  LDC.64 R6, c[0x0][0x390] ;  /* 0x0000e400ff067b82 */ /* 0x000ee20000000a00 */
[----:B0-----:R-:W-:-:S06]  /*00b0*/  IMAD.WIDE R2, R9, 0x4, R2 ;  /* 0x0000000409027825 */ /* 0x001fcc00078e0202 */
[----:B-1----:R-:W4:Y:S01]  /*00c0*/  LDG.E R2, desc[UR4][R2.64] ;  /* 0x0000000402027981 */ /* 0x002f22000c1e1900 */
[----:B--2---:R-:W-:-:S06]  /*00d0*/  IMAD.WIDE R4, R9, 0x4, R4 ;  /* 0x0000000409047825 */ /* 0x004fcc00078e0204 */
[----:B------:R-:W4:Y:S01]  /*00e0*/  LDG.E R5, desc[UR4][R4.64] ;  /* 0x0000000404057981 */ /* 0x000f22000c1e1900 */
[----:B---3--:R-:W-:-:S04]  /*00f0*/  IMAD.WIDE R6, R9, 0x4, R6 ;  /* 0x0000000409067825 */ /* 0x008fc800078e0206 */
[----:B----4-:R-:W-:-:S05]  /*0100*/  IMAD R9, R2, R5, RZ ;  /* 0x0000000502097224 */ /* 0x010fca00078e02ff */
[----:B------:R-:W-:Y:S01]  /*0110*/  STG.E desc[UR4][R6.64], R9 ;  /* 0x0000000906007986 */ /* 0x000fe2000c101904 */
[----:B------:R-:W-:Y:S05]  /*0120*/  EXIT ;  /* 0x000000000000794d */ /* 0x000fea0003800000 */
.L_x_0:
[----:B------:R-:W-:-:S00]  /*0130*/  BRA `(.L_x_0) ;  /* 0xfffffffc00fc7947 */ /* 0x000fc0000383ffff */
[----:B------:R-:W-:-:S00]  /*0140*/  NOP ;  /* 0x0000000000007918 */ /* 0x000fc00000000000 */
        /* <DEDUP_REMOVED lines=11> */
.L_x_1:


//--------------------- .nv.shared.reserved.0     --------------------------
	.section	.nv.shared.reserved.0,"aw",@nobits
	.weak		__nv_reservedSMEM_offset_0_alias
	.size		__nv_reservedSMEM_offset_0_alias, 0, 64
	.other		__nv_reservedSMEM_offset_0_alias,@"STO_CUDA_RESERVED_SHARED STV_DEFAULT"
__nv_reservedSMEM_offset_0_alias:
	.zero		0
	.zero		64


//--------------------- .nv.constant0._Z14vectorMultiplyPiS_S_ --------------------------
	.section	.nv.constant0._Z14vectorMultiplyPiS_S_,"a",@progbits
	.sectionflags	@""
	.align	4
.nv.constant0._Z14vectorMultiplyPiS_S_:
	.zero		920


//--------------------- SYMBOLS --------------------------

	.type		.nv.reservedSmem.offset0,@object
	.size		.nv.reservedSmem.offset0,0x4
